//
// Generated by NVIDIA NVVM Compiler
//
// Compiler Build ID: CL-36424714
// Cuda compilation tools, release 13.0, V13.0.88
// Based on NVVM 20.0.0
//

.version 9.0
.target sm_100
.address_size 64

	// .globl	_Z11topk_kernelPKfPfii

.visible .entry _Z11topk_kernelPKfPfii(
	.param .u64 .ptr .align 1 _Z11topk_kernelPKfPfii_param_0,
	.param .u64 .ptr .align 1 _Z11topk_kernelPKfPfii_param_1,
	.param .u32 _Z11topk_kernelPKfPfii_param_2,
	.param .u32 _Z11topk_kernelPKfPfii_param_3
)
{


	ret;

}


// ===== COMPILED SASS (sm_100) =====

	.target	sm_100

	.elftype	@"ET_EXEC"


//--------------------- .note.nv.tkinfo           --------------------------
	.section	.note.nv.tkinfo,"",@"SHT_NOTE"
	.sectionflags	@"SHF_NOTE_NV_TKINFO"
	.tkinfo
        /*0018*/ 	.word	0x00000002
        /*0030*/ 	.string	""
        /*0030*/ 	.string	"ptxas"
        /*0030*/ 	.string	"Cuda compilation tools, release 13.0, V13.0.88"
        /*0030*/ 	.string	"Build cuda_13.0.r13.0/compiler.36424714_0"
        /*0030*/ 	.string	"-arch sm_100 -m 64 "



//--------------------- .note.nv.cuinfo           --------------------------
	.section	.note.nv.cuinfo,"",@"SHT_NOTE"
	.sectionflags	@"SHF_NOTE_NV_CUINFO"
        /*0018*/ 	.short	0x0002
        /*001a*/ 	.short	0x0064
        /*001c*/ 	.short	0x0082
	.zero		2


//--------------------- .nv.info                  --------------------------
	.section	.nv.info,"",@"SHT_CUDA_INFO"
	.align	4


	//----- nvinfo : EIATTR_REGCOUNT
	.align		4
        /*0000*/ 	.byte	0x04, 0x2f
        /*0002*/ 	.short	(.L_1 - .L_0)
	.align		4
.L_0:
        /*0004*/ 	.word	index@(_Z11topk_kernelPKfPfii)
        /*0008*/ 	.word	0x00000004


	//----- nvinfo : EIATTR_FRAME_SIZE
	.align		4
.L_1:
        /*000c*/ 	.byte	0x04, 0x11
        /*000e*/ 	.short	(.L_3 - .L_2)
	.align		4
.L_2:
        /*0010*/ 	.word	index@(_Z11topk_kernelPKfPfii)
        /*0014*/ 	.word	0x00000000


	//----- nvinfo : EIATTR_MIN_STACK_SIZE
	.align		4
.L_3:
        /*0018*/ 	.byte	0x04, 0x12
        /*001a*/ 	.short	(.L_5 - .L_4)
	.align		4
.L_4:
        /*001c*/ 	.word	index@(_Z11topk_kernelPKfPfii)
        /*0020*/ 	.word	0x00000000
.L_5:


//--------------------- .nv.compat                --------------------------
	.section	.nv.compat,"",@"SHT_CUDA_COMPAT_INFO"
	.align	4
        /*0000*/ 	.byte	0x02, 0x09, 0x00, 0x00, 0x02, 0x02, 0x01, 0x00, 0x02, 0x05, 0x05, 0x00, 0x03, 0x07, 0x01, 0x01
        /*0010*/ 	.byte	0x02, 0x03, 0x00, 0x00, 0x02, 0x06, 0x01, 0x00, 0x04, 0x0b, 0x08, 0x00, 0x09, 0x00, 0x00, 0x00
        /*0020*/ 	.byte	0x00, 0x00, 0x00, 0x00


//--------------------- .nv.info._Z11topk_kernelPKfPfii --------------------------
	.section	.nv.info._Z11topk_kernelPKfPfii,"",@"SHT_CUDA_INFO"
	.sectionflags	@""
	.align	4


	//----- nvinfo : EIATTR_CUDA_API_VERSION
	.align		4
        /*0000*/ 	.byte	0x04, 0x37
        /*0002*/ 	.short	(.L_7 - .L_6)
.L_6:
        /*0004*/ 	.word	0x00000082


	//----- nvinfo : EIATTR_KPARAM_INFO
	.align		4
.L_7:
        /*0008*/ 	.byte	0x04, 0x17
        /*000a*/ 	.short	(.L_9 - .L_8)
.L_8:
        /*000c*/ 	.word	0x00000000
        /*0010*/ 	.short	0x0003
        /*0012*/ 	.short	0x0014
        /*0014*/ 	.byte	0x00, 0xf0, 0x11, 0x00


	//----- nvinfo : EIATTR_KPARAM_INFO
	.align		4
.L_9:
        /*0018*/ 	.byte	0x04, 0x17
        /*001a*/ 	.short	(.L_11 - .L_10)
.L_10:
        /*001c*/ 	.word	0x00000000
        /*0020*/ 	.short	0x0002
        /*0022*/ 	.short	0x0010
        /*0024*/ 	.byte	0x00, 0xf0, 0x11, 0x00


	//----- nvinfo : EIATTR_KPARAM_INFO
	.align		4
.L_11:
        /*0028*/ 	.byte	0x04, 0x17
        /*002a*/ 	.short	(.L_13 - .L_12)
.L_12:
        /*002c*/ 	.word	0x00000000
        /*0030*/ 	.short	0x0001
        /*0032*/ 	.short	0x0008
        /*0034*/ 	.byte	0x00, 0xf5, 0x21, 0x00


	//----- nvinfo : EIATTR_KPARAM_INFO
	.align		4
.L_13:
        /*0038*/ 	.byte	0x04, 0x17
        /*003a*/ 	.short	(.L_15 - .L_14)
.L_14:
        /*003c*/ 	.word	0x00000000
        /*0040*/ 	.short	0x0000
        /*0042*/ 	.short	0x0000
        /*0044*/ 	.byte	0x00, 0xf5, 0x21, 0x00


	//----- nvinfo : EIATTR_SPARSE_MMA_MASK
	.align		4
.L_15:
        /*0048*/ 	.byte	0x03, 0x50
        /*004a*/ 	.short	0x0000


	//----- nvinfo : EIATTR_MAXREG_COUNT
	.align		4
        /*004c*/ 	.byte	0x03, 0x1b
        /*004e*/ 	.short	0x00ff


	//----- nvinfo : EIATTR_MERCURY_ISA_VERSION
	.align		4
        /*0050*/ 	.byte	0x03, 0x5f
        /*0052*/ 	.short	0x0101


	//----- nvinfo : EIATTR_VRC_CTA_INIT_COUNT
	.align		4
        /*0054*/ 	.byte	0x02, 0x4a
	.zero		1
	.zero		1


	//----- nvinfo : EIATTR_EXIT_INSTR_OFFSETS
	.align		4
        /*0058*/ 	.byte	0x04, 0x1c
        /*005a*/ 	.short	(.L_17 - .L_16)


	//   ....[0]....
.L_16:
        /*005c*/ 	.word	0x00000010


	//----- nvinfo : EIATTR_CBANK_PARAM_SIZE
	.align		4
.L_17:
        /*0060*/ 	.byte	0x03, 0x19
        /*0062*/ 	.short	0x0018


	//----- nvinfo : EIATTR_PARAM_CBANK
	.align		4
        /*0064*/ 	.byte	0x04, 0x0a
        /*0066*/ 	.short	(.L_19 - .L_18)
	.align		4
.L_18:
        /*0068*/ 	.word	index@(.nv.constant0._Z11topk_kernelPKfPfii)
        /*006c*/ 	.short	0x0380
        /*006e*/ 	.short	0x0018


	//----- nvinfo : EIATTR_SW_WAR
	.align		4
.L_19:
        /*0070*/ 	.byte	0x04, 0x36
        /*0072*/ 	.short	(.L_21 - .L_20)
.L_20:
        /*0074*/ 	.word	0x00000008
.L_21:


//--------------------- .nv.callgraph             --------------------------
	.section	.nv.callgraph,"",@"SHT_CUDA_CALLGRAPH"
	.align	4
	.sectionentsize	8
	.align		4
        /*0000*/ 	.word	0x00000000
	.align		4
        /*0004*/ 	.word	0xffffffff
	.align		4
        /*0008*/ 	.word	0x00000000
	.align		4
        /*000c*/ 	.word	0xfffffffe
	.align		4
        /*0010*/ 	.word	0x00000000
	.align		4
        /*0014*/ 	.word	0xfffffffd
	.align		4
        /*0018*/ 	.word	0x00000000
	.align		4
        /*001c*/ 	.word	0xfffffffc


//--------------------- .text._Z11topk_kernelPKfPfii --------------------------
	.section	.text._Z11topk_kernelPKfPfii,"ax",@progbits
	.align	128
        .global         _Z11topk_kernelPKfPfii
        .type           _Z11topk_kernelPKfPfii,@function
        .size           _Z11topk_kernelPKfPfii,(.L_x_1 - _Z11topk_kernelPKfPfii)
        .other          _Z11topk_kernelPKfPfii,@"STO_CUDA_ENTRY STV_DEFAULT"
_Z11topk_kernelPKfPfii:
.text._Z11topk_kernelPKfPfii:
[----:B------:R-:W-:Y:S01]  /*0000*/  LDC R1, c[0x0][0x37c] ;  /* 0x0000df00ff017b82 */ /* 0x000fe20000000800 */
[----:B------:R-:W-:Y:S05]  /*0010*/  EXIT ;  /* 0x000000000000794d */ /* 0x000fea0003800000 */
.L_x_0:
[----:B------:R-:W-:-:S00]  /*0020*/  BRA `(.L_x_0) ;  /* 0xfffffffc00fc7947 */ /* 0x000fc0000383ffff */
[----:B------:R-:W-:-:S00]  /*0030*/  NOP ;  /* 0x0000000000007918 */ /* 0x000fc00000000000 */
        /* <DEDUP_REMOVED lines=12> */
.L_x_1:


//--------------------- .nv.shared.reserved.0     --------------------------
	.section	.nv.shared.reserved.0,"aw",@nobits
	.weak		__nv_reservedSMEM_offset_0_alias
	.size		__nv_reservedSMEM_offset_0_alias, 0, 64
	.other		__nv_reservedSMEM_offset_0_alias,@"STO_CUDA_RESERVED_SHARED STV_DEFAULT"
__nv_reservedSMEM_offset_0_alias:
	.zero		0
	.zero		64


//--------------------- .nv.constant0._Z11topk_kernelPKfPfii --------------------------
	.section	.nv.constant0._Z11topk_kernelPKfPfii,"a",@progbits
	.sectionflags	@""
	.align	4
.nv.constant0._Z11topk_kernelPKfPfii:
	.zero		920


//--------------------- SYMBOLS --------------------------

	.type		.nv.reservedSmem.offset0,@object
	.size		.nv.reservedSmem.offset0,0x4
